//
// Generated by NVIDIA NVVM Compiler
//
// Compiler Build ID: CL-36424714
// Cuda compilation tools, release 13.0, V13.0.88
// Based on NVVM 20.0.0
//

.version 9.0
.target sm_100
.address_size 64

	// .globl	_Z7init_xyPdS_ddi

.visible .entry _Z7init_xyPdS_ddi(
	.param .u64 .ptr .align 1 _Z7init_xyPdS_ddi_param_0,
	.param .u64 .ptr .align 1 _Z7init_xyPdS_ddi_param_1,
	.param .f64 _Z7init_xyPdS_ddi_param_2,
	.param .f64 _Z7init_xyPdS_ddi_param_3,
	.param .u32 _Z7init_xyPdS_ddi_param_4
)
{
	.reg .pred 	%p<2>;
	.reg .b32 	%r<6>;
	.reg .b64 	%rd<8>;
	.reg .b64 	%fd<3>;

	ld.param.u64 	%rd1, [_Z7init_xyPdS_ddi_param_0];
	ld.param.u64 	%rd2, [_Z7init_xyPdS_ddi_param_1];
	ld.param.f64 	%fd1, [_Z7init_xyPdS_ddi_param_2];
	ld.param.f64 	%fd2, [_Z7init_xyPdS_ddi_param_3];
	ld.param.u32 	%r2, [_Z7init_xyPdS_ddi_param_4];
	mov.u32 	%r3, %tid.x;
	mov.u32 	%r4, %ctaid.x;
	mov.u32 	%r5, %ntid.x;
	mad.lo.s32 	%r1, %r4, %r5, %r3;
	setp.ge.s32 	%p1, %r1, %r2;
	@%p1 bra 	$L__BB0_2;
	cvta.to.global.u64 	%rd3, %rd1;
	cvta.to.global.u64 	%rd4, %rd2;
	mul.wide.s32 	%rd5, %r1, 8;
	add.s64 	%rd6, %rd3, %rd5;
	st.global.f64 	[%rd6], %fd1;
	add.s64 	%rd7, %rd4, %rd5;
	st.global.f64 	[%rd7], %fd2;
$L__BB0_2:
	ret;

}
	// .globl	_Z5saxpyPKdS0_diPd
.visible .entry _Z5saxpyPKdS0_diPd(
	.param .u64 .ptr .align 1 _Z5saxpyPKdS0_diPd_param_0,
	.param .u64 .ptr .align 1 _Z5saxpyPKdS0_diPd_param_1,
	.param .f64 _Z5saxpyPKdS0_diPd_param_2,
	.param .u32 _Z5saxpyPKdS0_diPd_param_3,
	.param .u64 .ptr .align 1 _Z5saxpyPKdS0_diPd_param_4
)
{
	.reg .pred 	%p<2>;
	.reg .b32 	%r<6>;
	.reg .b64 	%rd<11>;
	.reg .b64 	%fd<5>;

	ld.param.u64 	%rd1, [_Z5saxpyPKdS0_diPd_param_0];
	ld.param.u64 	%rd2, [_Z5saxpyPKdS0_diPd_param_1];
	ld.param.f64 	%fd1, [_Z5saxpyPKdS0_diPd_param_2];
	ld.param.u32 	%r2, [_Z5saxpyPKdS0_diPd_param_3];
	ld.param.u64 	%rd3, [_Z5saxpyPKdS0_diPd_param_4];
	mov.u32 	%r3, %tid.x;
	mov.u32 	%r4, %ctaid.x;
	mov.u32 	%r5, %ntid.x;
	mad.lo.s32 	%r1, %r4, %r5, %r3;
	setp.ge.s32 	%p1, %r1, %r2;
	@%p1 bra 	$L__BB1_2;
	cvta.to.global.u64 	%rd4, %rd1;
	cvta.to.global.u64 	%rd5, %rd2;
	cvta.to.global.u64 	%rd6, %rd3;
	mul.wide.s32 	%rd7, %r1, 8;
	add.s64 	%rd8, %rd4, %rd7;
	ld.global.f64 	%fd2, [%rd8];
	add.s64 	%rd9, %rd5, %rd7;
	ld.global.f64 	%fd3, [%rd9];
	fma.rn.f64 	%fd4, %fd1, %fd2, %fd3;
	add.s64 	%rd10, %rd6, %rd7;
	st.global.f64 	[%rd10], %fd4;
$L__BB1_2:
	ret;

}


// ===== COMPILED SASS (sm_100) =====

	.target	sm_100

	.elftype	@"ET_EXEC"


//--------------------- .note.nv.tkinfo           --------------------------
	.section	.note.nv.tkinfo,"",@"SHT_NOTE"
	.sectionflags	@"SHF_NOTE_NV_TKINFO"
	.tkinfo
        /*0018*/ 	.word	0x00000002
        /*0030*/ 	.string	""
        /*0030*/ 	.string	"ptxas"
        /*0030*/ 	.string	"Cuda compilation tools, release 13.0, V13.0.88"
        /*0030*/ 	.string	"Build cuda_13.0.r13.0/compiler.36424714_0"
        /*0030*/ 	.string	"-arch sm_100 -m 64 "



//--------------------- .note.nv.cuinfo           --------------------------
	.section	.note.nv.cuinfo,"",@"SHT_NOTE"
	.sectionflags	@"SHF_NOTE_NV_CUINFO"
        /*0018*/ 	.short	0x0002
        /*001a*/ 	.short	0x0064
        /*001c*/ 	.short	0x0082
	.zero		2


//--------------------- .nv.info                  --------------------------
	.section	.nv.info,"",@"SHT_CUDA_INFO"
	.align	4


	//----- nvinfo : EIATTR_REGCOUNT
	.align		4
        /*0000*/ 	.byte	0x04, 0x2f
        /*0002*/ 	.short	(.L_1 - .L_0)
	.align		4
.L_0:
        /*0004*/ 	.word	index@(_Z7init_xyPdS_ddi)
        /*0008*/ 	.word	0x0000000e


	//----- nvinfo : EIATTR_FRAME_SIZE
	.align		4
.L_1:
        /*000c*/ 	.byte	0x04, 0x11
        /*000e*/ 	.short	(.L_3 - .L_2)
	.align		4
.L_2:
        /*0010*/ 	.word	index@(_Z7init_xyPdS_ddi)
        /*0014*/ 	.word	0x00000000


	//----- nvinfo : EIATTR_REGCOUNT
	.align		4
.L_3:
        /*0018*/ 	.byte	0x04, 0x2f
        /*001a*/ 	.short	(.L_5 - .L_4)
	.align		4
.L_4:
        /*001c*/ 	.word	index@(_Z5saxpyPKdS0_diPd)
        /*0020*/ 	.word	0x0000000e


	//----- nvinfo : EIATTR_FRAME_SIZE
	.align		4
.L_5:
        /*0024*/ 	.byte	0x04, 0x11
        /*0026*/ 	.short	(.L_7 - .L_6)
	.align		4
.L_6:
        /*0028*/ 	.word	index@(_Z5saxpyPKdS0_diPd)
        /*002c*/ 	.word	0x00000000


	//----- nvinfo : EIATTR_MIN_STACK_SIZE
	.align		4
.L_7:
        /*0030*/ 	.byte	0x04, 0x12
        /*0032*/ 	.short	(.L_9 - .L_8)
	.align		4
.L_8:
        /*0034*/ 	.word	index@(_Z5saxpyPKdS0_diPd)
        /*0038*/ 	.word	0x00000000


	//----- nvinfo : EIATTR_MIN_STACK_SIZE
	.align		4
.L_9:
        /*003c*/ 	.byte	0x04, 0x12
        /*003e*/ 	.short	(.L_11 - .L_10)
	.align		4
.L_10:
        /*0040*/ 	.word	index@(_Z7init_xyPdS_ddi)
        /*0044*/ 	.word	0x00000000
.L_11:


//--------------------- .nv.compat                --------------------------
	.section	.nv.compat,"",@"SHT_CUDA_COMPAT_INFO"
	.align	4
        /*0000*/ 	.byte	0x02, 0x09, 0x00, 0x00, 0x02, 0x02, 0x01, 0x00, 0x02, 0x05, 0x05, 0x00, 0x03, 0x07, 0x01, 0x01
        /*0010*/ 	.byte	0x02, 0x03, 0x00, 0x00, 0x02, 0x06, 0x01, 0x00, 0x04, 0x0b, 0x08, 0x00, 0x01, 0x00, 0x00, 0x00
        /*0020*/ 	.byte	0x00, 0x00, 0x00, 0x00


//--------------------- .nv.info._Z5saxpyPKdS0_diPd --------------------------
	.section	.nv.info._Z5saxpyPKdS0_diPd,"",@"SHT_CUDA_INFO"
	.sectionflags	@""
	.align	4


	//----- nvinfo : EIATTR_CUDA_API_VERSION
	.align		4
        /*0000*/ 	.byte	0x04, 0x37
        /*0002*/ 	.short	(.L_13 - .L_12)
.L_12:
        /*0004*/ 	.word	0x00000082


	//----- nvinfo : EIATTR_KPARAM_INFO
	.align		4
.L_13:
        /*0008*/ 	.byte	0x04, 0x17
        /*000a*/ 	.short	(.L_15 - .L_14)
.L_14:
        /*000c*/ 	.word	0x00000000
        /*0010*/ 	.short	0x0004
        /*0012*/ 	.short	0x0020
        /*0014*/ 	.byte	0x00, 0xf5, 0x21, 0x00


	//----- nvinfo : EIATTR_KPARAM_INFO
	.align		4
.L_15:
        /*0018*/ 	.byte	0x04, 0x17
        /*001a*/ 	.short	(.L_17 - .L_16)
.L_16:
        /*001c*/ 	.word	0x00000000
        /*0020*/ 	.short	0x0003
        /*0022*/ 	.short	0x0018
        /*0024*/ 	.byte	0x00, 0xf0, 0x11, 0x00


	//----- nvinfo : EIATTR_KPARAM_INFO
	.align		4
.L_17:
        /*0028*/ 	.byte	0x04, 0x17
        /*002a*/ 	.short	(.L_19 - .L_18)
.L_18:
        /*002c*/ 	.word	0x00000000
        /*0030*/ 	.short	0x0002
        /*0032*/ 	.short	0x0010
        /*0034*/ 	.byte	0x00, 0xf0, 0x21, 0x00


	//----- nvinfo : EIATTR_KPARAM_INFO
	.align		4
.L_19:
        /*0038*/ 	.byte	0x04, 0x17
        /*003a*/ 	.short	(.L_21 - .L_20)
.L_20:
        /*003c*/ 	.word	0x00000000
        /*0040*/ 	.short	0x0001
        /*0042*/ 	.short	0x0008
        /*0044*/ 	.byte	0x00, 0xf5, 0x21, 0x00


	//----- nvinfo : EIATTR_KPARAM_INFO
	.align		4
.L_21:
        /*0048*/ 	.byte	0x04, 0x17
        /*004a*/ 	.short	(.L_23 - .L_22)
.L_22:
        /*004c*/ 	.word	0x00000000
        /*0050*/ 	.short	0x0000
        /*0052*/ 	.short	0x0000
        /*0054*/ 	.byte	0x00, 0xf5, 0x21, 0x00


	//----- nvinfo : EIATTR_SPARSE_MMA_MASK
	.align		4
.L_23:
        /*0058*/ 	.byte	0x03, 0x50
        /*005a*/ 	.short	0x0000


	//----- nvinfo : EIATTR_MAXREG_COUNT
	.align		4
        /*005c*/ 	.byte	0x03, 0x1b
        /*005e*/ 	.short	0x00ff


	//----- nvinfo : EIATTR_MERCURY_ISA_VERSION
	.align		4
        /*0060*/ 	.byte	0x03, 0x5f
        /*0062*/ 	.short	0x0101


	//----- nvinfo : EIATTR_VRC_CTA_INIT_COUNT
	.align		4
        /*0064*/ 	.byte	0x02, 0x4a
	.zero		1
	.zero		1


	//----- nvinfo : EIATTR_EXIT_INSTR_OFFSETS
	.align		4
        /*0068*/ 	.byte	0x04, 0x1c
        /*006a*/ 	.short	(.L_25 - .L_24)


	//   ....[0]....
.L_24:
        /*006c*/ 	.word	0x00000070


	//   ....[1]....
        /*0070*/ 	.word	0x00000140


	//----- nvinfo : EIATTR_CBANK_PARAM_SIZE
	.align		4
.L_25:
        /*0074*/ 	.byte	0x03, 0x19
        /*0076*/ 	.short	0x0028


	//----- nvinfo : EIATTR_PARAM_CBANK
	.align		4
        /*0078*/ 	.byte	0x04, 0x0a
        /*007a*/ 	.short	(.L_27 - .L_26)
	.align		4
.L_26:
        /*007c*/ 	.word	index@(.nv.constant0._Z5saxpyPKdS0_diPd)
        /*0080*/ 	.short	0x0380
        /*0082*/ 	.short	0x0028


	//----- nvinfo : EIATTR_SW_WAR
	.align		4
.L_27:
        /*0084*/ 	.byte	0x04, 0x36
        /*0086*/ 	.short	(.L_29 - .L_28)
.L_28:
        /*0088*/ 	.word	0x00000008
.L_29:


//--------------------- .nv.info._Z7init_xyPdS_ddi --------------------------
	.section	.nv.info._Z7init_xyPdS_ddi,"",@"SHT_CUDA_INFO"
	.sectionflags	@""
	.align	4


	//----- nvinfo : EIATTR_CUDA_API_VERSION
	.align		4
        /*0000*/ 	.byte	0x04, 0x37
        /*0002*/ 	.short	(.L_31 - .L_30)
.L_30:
        /*0004*/ 	.word	0x00000082


	//----- nvinfo : EIATTR_KPARAM_INFO
	.align		4
.L_31:
        /*0008*/ 	.byte	0x04, 0x17
        /*000a*/ 	.short	(.L_33 - .L_32)
.L_32:
        /*000c*/ 	.word	0x00000000
        /*0010*/ 	.short	0x0004
        /*0012*/ 	.short	0x0020
        /*0014*/ 	.byte	0x00, 0xf0, 0x11, 0x00


	//----- nvinfo : EIATTR_KPARAM_INFO
	.align		4
.L_33:
        /*0018*/ 	.byte	0x04, 0x17
        /*001a*/ 	.short	(.L_35 - .L_34)
.L_34:
        /*001c*/ 	.word	0x00000000
        /*0020*/ 	.short	0x0003
        /*0022*/ 	.short	0x0018
        /*0024*/ 	.byte	0x00, 0xf0, 0x21, 0x00


	//----- nvinfo : EIATTR_KPARAM_INFO
	.align		4
.L_35:
        /*0028*/ 	.byte	0x04, 0x17
        /*002a*/ 	.short	(.L_37 - .L_36)
.L_36:
        /*002c*/ 	.word	0x00000000
        /*0030*/ 	.short	0x0002
        /*0032*/ 	.short	0x0010
        /*0034*/ 	.byte	0x00, 0xf0, 0x21, 0x00


	//----- nvinfo : EIATTR_KPARAM_INFO
	.align		4
.L_37:
        /*0038*/ 	.byte	0x04, 0x17
        /*003a*/ 	.short	(.L_39 - .L_38)
.L_38:
        /*003c*/ 	.word	0x00000000
        /*0040*/ 	.short	0x0001
        /*0042*/ 	.short	0x0008
        /*0044*/ 	.byte	0x00, 0xf5, 0x21, 0x00


	//----- nvinfo : EIATTR_KPARAM_INFO
	.align		4
.L_39:
        /*0048*/ 	.byte	0x04, 0x17
        /*004a*/ 	.short	(.L_41 - .L_40)
.L_40:
        /*004c*/ 	.word	0x00000000
        /*0050*/ 	.short	0x0000
        /*0052*/ 	.short	0x0000
        /*0054*/ 	.byte	0x00, 0xf5, 0x21, 0x00


	//----- nvinfo : EIATTR_SPARSE_MMA_MASK
	.align		4
.L_41:
        /*0058*/ 	.byte	0x03, 0x50
        /*005a*/ 	.short	0x0000


	//----- nvinfo : EIATTR_MAXREG_COUNT
	.align		4
        /*005c*/ 	.byte	0x03, 0x1b
        /*005e*/ 	.short	0x00ff


	//----- nvinfo : EIATTR_MERCURY_ISA_VERSION
	.align		4
        /*0060*/ 	.byte	0x03, 0x5f
        /*0062*/ 	.short	0x0101


	//----- nvinfo : EIATTR_VRC_CTA_INIT_COUNT
	.align		4
        /*0064*/ 	.byte	0x02, 0x4a
	.zero		1
	.zero		1


	//----- nvinfo : EIATTR_EXIT_INSTR_OFFSETS
	.align		4
        /*0068*/ 	.byte	0x04, 0x1c
        /*006a*/ 	.short	(.L_43 - .L_42)


	//   ....[0]....
.L_42:
        /*006c*/ 	.word	0x00000070


	//   ....[1]....
        /*0070*/ 	.word	0x00000110


	//----- nvinfo : EIATTR_CBANK_PARAM_SIZE
	.align		4
.L_43:
        /*0074*/ 	.byte	0x03, 0x19
        /*0076*/ 	.short	0x0024


	//----- nvinfo : EIATTR_PARAM_CBANK
	.align		4
        /*0078*/ 	.byte	0x04, 0x0a
        /*007a*/ 	.short	(.L_45 - .L_44)
	.align		4
.L_44:
        /*007c*/ 	.word	index@(.nv.constant0._Z7init_xyPdS_ddi)
        /*0080*/ 	.short	0x0380
        /*0082*/ 	.short	0x0024


	//----- nvinfo : EIATTR_SW_WAR
	.align		4
.L_45:
        /*0084*/ 	.byte	0x04, 0x36
        /*0086*/ 	.short	(.L_47 - .L_46)
.L_46:
        /*0088*/ 	.word	0x00000008
.L_47:


//--------------------- .nv.callgraph             --------------------------
	.section	.nv.callgraph,"",@"SHT_CUDA_CALLGRAPH"
	.align	4
	.sectionentsize	8
	.align		4
        /*0000*/ 	.word	0x00000000
	.align		4
        /*0004*/ 	.word	0xffffffff
	.align		4
        /*0008*/ 	.word	0x00000000
	.align		4
        /*000c*/ 	.word	0xfffffffe
	.align		4
        /*0010*/ 	.word	0x00000000
	.align		4
        /*0014*/ 	.word	0xfffffffd
	.align		4
        /*0018*/ 	.word	0x00000000
	.align		4
        /*001c*/ 	.word	0xfffffffc


//--------------------- .text._Z5saxpyPKdS0_diPd  --------------------------
	.section	.text._Z5saxpyPKdS0_diPd,"ax",@progbits
	.align	128
        .global         _Z5saxpyPKdS0_diPd
        .type           _Z5saxpyPKdS0_diPd,@function
        .size           _Z5saxpyPKdS0_diPd,(.L_x_2 - _Z5saxpyPKdS0_diPd)
        .other          _Z5saxpyPKdS0_diPd,@"STO_CUDA_ENTRY STV_DEFAULT"
_Z5saxpyPKdS0_diPd:
.text._Z5saxpyPKdS0_diPd:
[----:B------:R-:W-:Y:S01]  /*0000*/  LDC R1, c[0x0][0x37c] ;  /* 0x0000df00ff017b82 */ /* 0x000fe20000000800 */
[----:B------:R-:W0:Y:S07]  /*0010*/  S2R R11, SR_TID.X ;  /* 0x00000000000b7919 */ /* 0x000e2e0000002100 */
[----:B------:R-:W0:Y:S01]  /*0020*/  S2UR UR4, SR_CTAID.X ;  /* 0x00000000000479c3 */ /* 0x000e220000002500 */
[----:B------:R-:W1:Y:S07]  /*0030*/  LDCU UR5, c[0x0][0x398] ;  /* 0x00007300ff0577ac */ /* 0x000e6e0008000800 */
[----:B------:R-:W0:Y:S02]  /*0040*/  LDC R0, c[0x0][0x360] ;  /* 0x0000d800ff007b82 */ /* 0x000e240000000800 */
[----:B0-----:R-:W-:-:S05]  /*0050*/  IMAD R11, R0, UR4, R11 ;  /* 0x00000004000b7c24 */ /* 0x001fca000f8e020b */
[----:B-1----:R-:W-:-:S13]  /*0060*/  ISETP.GE.AND P0, PT, R11, UR5, PT ;  /* 0x000000050b007c0c */ /* 0x002fda000bf06270 */
[----:B------:R-:W-:Y:S05]  /*0070*/  @P0 EXIT ;  /* 0x000000000000094d */ /* 0x000fea0003800000 */
[----:B------:R-:W0:Y:S01]  /*0080*/  LDC.64 R2, c[0x0][0x380] ;  /* 0x0000e000ff027b82 */ /* 0x000e220000000a00 */
[----:B------:R-:W1:Y:S01]  /*0090*/  LDCU.64 UR4, c[0x0][0x358] ;  /* 0x00006b00ff0477ac */ /* 0x000e620008000a00 */
[----:B------:R-:W2:Y:S06]  /*00a0*/  LDCU.64 UR6, c[0x0][0x390] ;  /* 0x00007200ff0677ac */ /* 0x000eac0008000a00 */
[----:B------:R-:W3:Y:S08]  /*00b0*/  LDC.64 R4, c[0x0][0x388] ;  /* 0x0000e200ff047b82 */ /* 0x000ef00000000a00 */
[----:B------:R-:W4:Y:S01]  /*00c0*/  LDC.64 R8, c[0x0][0x3a0] ;  /* 0x0000e800ff087b82 */ /* 0x000f220000000a00 */
[----:B0-----:R-:W-:-:S06]  /*00d0*/  IMAD.WIDE R2, R11, 0x8, R2 ;  /* 0x000000080b027825 */ /* 0x001fcc00078e0202 */
[----:B-1----:R-:W2:Y:S01]  /*00e0*/  LDG.E.64 R2, desc[UR4][R2.64] ;  /* 0x0000000402027981 */ /* 0x002ea2000c1e1b00 */
[----:B---3--:R-:W-:-:S06]  /*00f0*/  IMAD.WIDE R4, R11, 0x8, R4 ;  /* 0x000000080b047825 */ /* 0x008fcc00078e0204 */
[----:B------:R-:W2:Y:S01]  /*0100*/  LDG.E.64 R4, desc[UR4][R4.64] ;  /* 0x0000000404047981 */ /* 0x000ea2000c1e1b00 */
[----:B----4-:R-:W-:Y:S01]  /*0110*/  IMAD.WIDE R8, R11, 0x8, R8 ;  /* 0x000000080b087825 */ /* 0x010fe200078e0208 */
[----:B--2---:R-:W-:-:S07]  /*0120*/  DFMA R6, R2, UR6, R4 ;  /* 0x0000000602067c2b */ /* 0x004fce0008000004 */
[----:B------:R-:W-:Y:S01]  /*0130*/  STG.E.64 desc[UR4][R8.64], R6 ;  /* 0x0000000608007986 */ /* 0x000fe2000c101b04 */
[----:B------:R-:W-:Y:S05]  /*0140*/  EXIT ;  /* 0x000000000000794d */ /* 0x000fea0003800000 */
.L_x_0:
[----:B------:R-:W-:-:S00]  /*0150*/  BRA `(.L_x_0) ;  /* 0xfffffffc00fc7947 */ /* 0x000fc0000383ffff */
[----:B------:R-:W-:-:S00]  /*0160*/  NOP ;  /* 0x0000000000007918 */ /* 0x000fc00000000000 */
        /* <DEDUP_REMOVED lines=9> */
.L_x_2:


//--------------------- .text._Z7init_xyPdS_ddi   --------------------------
	.section	.text._Z7init_xyPdS_ddi,"ax",@progbits
	.align	128
        .global         _Z7init_xyPdS_ddi
        .type           _Z7init_xyPdS_ddi,@function
        .size           _Z7init_xyPdS_ddi,(.L_x_3 - _Z7init_xyPdS_ddi)
        .other          _Z7init_xyPdS_ddi,@"STO_CUDA_ENTRY STV_DEFAULT"
_Z7init_xyPdS_ddi:
.text._Z7init_xyPdS_ddi:
        /* <DEDUP_REMOVED lines=9> */
[----:B------:R-:W1:Y:S07]  /*0090*/  LDCU.64 UR4, c[0x0][0x358] ;  /* 0x00006b00ff0477ac */ /* 0x000e6e0008000a00 */
[----:B------:R-:W2:Y:S08]  /*00a0*/  LDC.64 R4, c[0x0][0x388] ;  /* 0x0000e200ff047b82 */ /* 0x000eb00000000a00 */
[----:B------:R-:W1:Y:S08]  /*00b0*/  LDC.64 R6, c[0x0][0x390] ;  /* 0x0000e400ff067b82 */ /* 0x000e700000000a00 */
[----:B------:R-:W3:Y:S01]  /*00c0*/  LDC.64 R8, c[0x0][0x398] ;  /* 0x0000e600ff087b82 */ /* 0x000ee20000000a00 */
[----:B0-----:R-:W-:-:S04]  /*00d0*/  IMAD.WIDE R2, R11, 0x8, R2 ;  /* 0x000000080b027825 */ /* 0x001fc800078e0202 */
[----:B--2---:R-:W-:Y:S01]  /*00e0*/  IMAD.WIDE R4, R11, 0x8, R4 ;  /* 0x000000080b047825 */ /* 0x004fe200078e0204 */
[----:B-1----:R-:W-:Y:S04]  /*00f0*/  STG.E.64 desc[UR4][R2.64], R6 ;  /* 0x0000000602007986 */ /* 0x002fe8000c101b04 */
[----:B---3--:R-:W-:Y:S01]  /*0100*/  STG.E.64 desc[UR4][R4.64], R8 ;  /* 0x0000000804007986 */ /* 0x008fe2000c101b04 */
[----:B------:R-:W-:Y:S05]  /*0110*/  EXIT ;  /* 0x000000000000794d */ /* 0x000fea0003800000 */
.L_x_1:
        /* <DEDUP_REMOVED lines=14> */
.L_x_3:


//--------------------- .nv.shared.reserved.0     --------------------------
	.section	.nv.shared.reserved.0,"aw",@nobits
	.weak		__nv_reservedSMEM_offset_0_alias
	.size		__nv_reservedSMEM_offset_0_alias, 0, 64
	.other		__nv_reservedSMEM_offset_0_alias,@"STO_CUDA_RESERVED_SHARED STV_DEFAULT"
__nv_reservedSMEM_offset_0_alias:
	.zero		0
	.zero		64


//--------------------- .nv.constant0._Z5saxpyPKdS0_diPd --------------------------
	.section	.nv.constant0._Z5saxpyPKdS0_diPd,"a",@progbits
	.sectionflags	@""
	.align	4
.nv.constant0._Z5saxpyPKdS0_diPd:
	.zero		936


//--------------------- .nv.constant0._Z7init_xyPdS_ddi --------------------------
	.section	.nv.constant0._Z7init_xyPdS_ddi,"a",@progbits
	.sectionflags	@""
	.align	4
.nv.constant0._Z7init_xyPdS_ddi:
	.zero		932


//--------------------- SYMBOLS --------------------------

	.type		.nv.reservedSmem.offset0,@object
	.size		.nv.reservedSmem.offset0,0x4
